	.headerflags	@"EF_CUDA_TEXMODE_UNIFIED EF_CUDA_64BIT_ADDRESS EF_CUDA_ACCELERATORS EF_CUDA_SM90 EF_CUDA_VIRTUAL_SM(EF_CUDA_SM90)"
	.elftype	@"ET_EXEC"


//--------------------- .nv.info                  --------------------------
	.section	.nv.info,"",@"SHT_CUDA_INFO"
	.align	4


	//----- nvinfo : EIATTR_REGCOUNT
	.align		4
        /*0000*/ 	.byte	0x04, 0x2f
        /*0002*/ 	.short	(.L_2 - .L_1)
	.align		4
.L_1:
        /*0004*/ 	.word	index@(triton_poi_fused_leaky_relu_native_group_norm_1)
        /*0008*/ 	.word	0x00000020


	//----- nvinfo : EIATTR_MIN_STACK_SIZE
	.align		4
.L_2:
        /*000c*/ 	.byte	0x04, 0x12
        /*000e*/ 	.short	(.L_4 - .L_3)
	.align		4
.L_3:
        /*0010*/ 	.word	index@(triton_poi_fused_leaky_relu_native_group_norm_1)
        /*0014*/ 	.word	0x00000000


	//----- nvinfo : EIATTR_FRAME_SIZE
	.align		4
.L_4:
        /*0018*/ 	.byte	0x04, 0x11
        /*001a*/ 	.short	(.L_6 - .L_5)
	.align		4
.L_5:
        /*001c*/ 	.word	index@(triton_poi_fused_leaky_relu_native_group_norm_1)
        /*0020*/ 	.word	0x00000000


	//----- nvinfo : EIATTR_MIN_STACK_SIZE
	.align		4
.L_6:
        /*0024*/ 	.byte	0x04, 0x12
        /*0026*/ 	.short	(.L_8 - .L_7)
	.align		4
.L_7:
        /*0028*/ 	.word	index@(triton_poi_fused_leaky_relu_native_group_norm_1)
        /*002c*/ 	.word	0x00000000
.L_8:


//--------------------- .nv.info.triton_poi_fused_leaky_relu_native_group_norm_1 --------------------------
	.section	.nv.info.triton_poi_fused_leaky_relu_native_group_norm_1,"",@"SHT_CUDA_INFO"
	.sectionflags	@""
	.align	4


	//----- nvinfo : EIATTR_CUDA_API_VERSION
	.align		4
        /*0000*/ 	.byte	0x04, 0x37
        /*0002*/ 	.short	(.L_10 - .L_9)
.L_9:
        /*0004*/ 	.word	0x0000007c


	//----- nvinfo : EIATTR_KPARAM_INFO
	.align		4
.L_10:
        /*0008*/ 	.byte	0x04, 0x17
        /*000a*/ 	.short	(.L_12 - .L_11)
.L_11:
        /*000c*/ 	.word	0x00000000
        /*0010*/ 	.short	0x0006
        /*0012*/ 	.short	0x0030
        /*0014*/ 	.byte	0x00, 0xf0, 0x11, 0x00


	//----- nvinfo : EIATTR_KPARAM_INFO
	.align		4
.L_12:
        /*0018*/ 	.byte	0x04, 0x17
        /*001a*/ 	.short	(.L_14 - .L_13)
.L_13:
        /*001c*/ 	.word	0x00000000
        /*0020*/ 	.short	0x0005
        /*0022*/ 	.short	0x0028
        /*0024*/ 	.byte	0x00, 0xf4, 0x21, 0x00


	//----- nvinfo : EIATTR_KPARAM_INFO
	.align		4
.L_14:
        /*0028*/ 	.byte	0x04, 0x17
        /*002a*/ 	.short	(.L_16 - .L_15)
.L_15:
        /*002c*/ 	.word	0x00000000
        /*0030*/ 	.short	0x0004
        /*0032*/ 	.short	0x0020
        /*0034*/ 	.byte	0x00, 0xf4, 0x21, 0x00


	//----- nvinfo : EIATTR_KPARAM_INFO
	.align		4
.L_16:
        /*0038*/ 	.byte	0x04, 0x17
        /*003a*/ 	.short	(.L_18 - .L_17)
.L_17:
        /*003c*/ 	.word	0x00000000
        /*0040*/ 	.short	0x0003
        /*0042*/ 	.short	0x0018
        /*0044*/ 	.byte	0x00, 0xf4, 0x21, 0x00


	//----- nvinfo : EIATTR_KPARAM_INFO
	.align		4
.L_18:
        /*0048*/ 	.byte	0x04, 0x17
        /*004a*/ 	.short	(.L_20 - .L_19)
.L_19:
        /*004c*/ 	.word	0x00000000
        /*0050*/ 	.short	0x0002
        /*0052*/ 	.short	0x0010
        /*0054*/ 	.byte	0x00, 0xf4, 0x21, 0x00


	//----- nvinfo : EIATTR_KPARAM_INFO
	.align		4
.L_20:
        /*0058*/ 	.byte	0x04, 0x17
        /*005a*/ 	.short	(.L_22 - .L_21)
.L_21:
        /*005c*/ 	.word	0x00000000
        /*0060*/ 	.short	0x0001
        /*0062*/ 	.short	0x0008
        /*0064*/ 	.byte	0x00, 0xf4, 0x21, 0x00


	//----- nvinfo : EIATTR_KPARAM_INFO
	.align		4
.L_22:
        /*0068*/ 	.byte	0x04, 0x17
        /*006a*/ 	.short	(.L_24 - .L_23)
.L_23:
        /*006c*/ 	.word	0x00000000
        /*0070*/ 	.short	0x0000
        /*0072*/ 	.short	0x0000
        /*0074*/ 	.byte	0x00, 0xf4, 0x21, 0x00


	//----- nvinfo : EIATTR_SPARSE_MMA_MASK
	.align		4
.L_24:
        /*0078*/ 	.byte	0x03, 0x50
        /*007a*/ 	.short	0x0000


	//----- nvinfo : EIATTR_MAXREG_COUNT
	.align		4
        /*007c*/ 	.byte	0x03, 0x1b
        /*007e*/ 	.short	0x00ff


	//----- nvinfo : EIATTR_EXIT_INSTR_OFFSETS
	.align		4
        /*0080*/ 	.byte	0x04, 0x1c
        /*0082*/ 	.short	(.L_26 - .L_25)


	//   ....[0]....
.L_25:
        /*0084*/ 	.word	0x00000610


	//----- nvinfo : EIATTR_REQNTID
	.align		4
.L_26:
        /*0088*/ 	.byte	0x04, 0x10
        /*008a*/ 	.short	(.L_28 - .L_27)
.L_27:
        /*008c*/ 	.word	0x00000080
        /*0090*/ 	.word	0x00000001
        /*0094*/ 	.word	0x00000001


	//----- nvinfo : EIATTR_CBANK_PARAM_SIZE
	.align		4
.L_28:
        /*0098*/ 	.byte	0x03, 0x19
        /*009a*/ 	.short	0x0034


	//----- nvinfo : EIATTR_PARAM_CBANK
	.align		4
        /*009c*/ 	.byte	0x04, 0x0a
        /*009e*/ 	.short	(.L_30 - .L_29)
	.align		4
.L_29:
        /*00a0*/ 	.word	index@(.nv.constant0.triton_poi_fused_leaky_relu_native_group_norm_1)
        /*00a4*/ 	.short	0x0210
        /*00a6*/ 	.short	0x0034


	//----- nvinfo : EIATTR_SW_WAR
	.align		4
.L_30:
        /*00a8*/ 	.byte	0x04, 0x36
        /*00aa*/ 	.short	(.L_32 - .L_31)
.L_31:
        /*00ac*/ 	.word	0x00000008
.L_32:


//--------------------- .nv.callgraph             --------------------------
	.section	.nv.callgraph,"",@"SHT_CUDA_CALLGRAPH"
	.align	4
	.sectionentsize	8
	.align		4
        /*0000*/ 	.word	0x00000000
	.align		4
        /*0004*/ 	.word	0xffffffff
	.align		4
        /*0008*/ 	.word	0x00000000
	.align		4
        /*000c*/ 	.word	0xfffffffe
	.align		4
        /*0010*/ 	.word	0x00000000
	.align		4
        /*0014*/ 	.word	0xfffffffd
	.align		4
        /*0018*/ 	.word	0x00000000
	.align		4
        /*001c*/ 	.word	0xfffffffc


//--------------------- .nv.constant4             --------------------------
	.section	.nv.constant4,"a",@progbits
	.align	8
	.align		8
.nv.constant4:
        /*0000*/ 	.dword	_$_str


//--------------------- .text.triton_poi_fused_leaky_relu_native_group_norm_1 --------------------------
	.section	.text.triton_poi_fused_leaky_relu_native_group_norm_1,"ax",@progbits
	.align	128
        .global         triton_poi_fused_leaky_relu_native_group_norm_1
        .type           triton_poi_fused_leaky_relu_native_group_norm_1,@function
        .size           triton_poi_fused_leaky_relu_native_group_norm_1,(.L_x_1 - triton_poi_fused_leaky_relu_native_group_norm_1)
        .other          triton_poi_fused_leaky_relu_native_group_norm_1,@"STO_CUDA_ENTRY STV_DEFAULT"
triton_poi_fused_leaky_relu_native_group_norm_1:
.text.triton_poi_fused_leaky_relu_native_group_norm_1:
[----:B------:R-:W-:Y:S01]  /*0000*/  LDC R1, c[0x0][0x28] ;  /* 0x00000a00ff017b82 */ /* 0x000fe20000000800 */
[----:B------:R-:W1:Y:S07]  /*0010*/  S2R R0, SR_TID.X ;  /* 0x0000000000007919 */ /* 0x000e6e0000002100 */
[----:B------:R-:W2:Y:S01]  /*0020*/  LDC.64 R6, c[0x0][0x228] ;  /* 0x00008a00ff067b82 */ /* 0x000ea20000000a00 */
[----:B------:R-:W-:Y:S01]  /*0030*/  ULDC.64 UR4, c[0x0][0x208] ;  /* 0x0000820000047ab9 */ /* 0x000fe20000000a00 */
[----:B------:R-:W3:Y:S06]  /*0040*/  S2R R3, SR_CTAID.X ;  /* 0x0000000000037919 */ /* 0x000eec0000002500 */
[----:B------:R-:W4:Y:S08]  /*0050*/  LDC.64 R4, c[0x0][0x220] ;  /* 0x00008800ff047b82 */ /* 0x000f300000000a00 */
[----:B------:R-:W5:Y:S08]  /*0060*/  LDC.64 R18, c[0x0][0x218] ;  /* 0x00008600ff127b82 */ /* 0x000f700000000a00 */
[----:B------:R-:W5:Y:S01]  /*0070*/  LDC.64 R12, c[0x0][0x230] ;  /* 0x00008c00ff0c7b82 */ /* 0x000f620000000a00 */
[----:B-1----:R-:W-:-:S02]  /*0080*/  SHF.L.U32 R0, R0, 0x2, RZ ;  /* 0x0000000200007819 */ /* 0x002fc400000006ff */
[----:B---3--:R-:W-:Y:S02]  /*0090*/  SHF.R.S32.HI R15, RZ, 0x15, R3 ;  /* 0x00000015ff0f7819 */ /* 0x008fe40000011403 */
[----:B------:R-:W-:Y:S02]  /*00a0*/  LOP3.LUT R0, R0, 0x1fc, RZ, 0xc0, !PT ;  /* 0x000001fc00007812 */ /* 0x000fe400078ec0ff */
[----:B------:R-:W-:Y:S02]  /*00b0*/  SGXT R15, R15, 0x1 ;  /* 0x000000010f0f781a */ /* 0x000fe40000000200 */
[----:B------:R-:W-:-:S04]  /*00c0*/  LEA R0, R3, R0, 0xa ;  /* 0x0000000003007211 */ /* 0x000fc800078e50ff */
[C---:B------:R-:W-:Y:S02]  /*00d0*/  LEA.HI R2, R15.reuse, R0, RZ, 0xc ;  /* 0x000000000f027211 */ /* 0x040fe400078f60ff */
[----:B------:R-:W-:Y:S02]  /*00e0*/  IADD3 R9, R0, 0x200, RZ ;  /* 0x0000020000097810 */ /* 0x000fe40007ffe0ff */
[----:B------:R-:W-:Y:S02]  /*00f0*/  SHF.R.S32.HI R21, RZ, 0xc, R2 ;  /* 0x0000000cff157819 */ /* 0x000fe40000011402 */
[----:B------:R-:W-:-:S03]  /*0100*/  LEA.HI R2, R15, R9, RZ, 0xc ;  /* 0x000000090f027211 */ /* 0x000fc600078f60ff */
[----:B--2---:R-:W-:Y:S01]  /*0110*/  IMAD.WIDE R16, R21, 0x4, R6 ;  /* 0x0000000415107825 */ /* 0x004fe200078e0206 */
[----:B------:R-:W-:Y:S02]  /*0120*/  SHF.R.S32.HI R25, RZ, 0xc, R2 ;  /* 0x0000000cff197819 */ /* 0x000fe40000011402 */
[----:B------:R-:W1:Y:S01]  /*0130*/  LDC.64 R2, c[0x0][0x238] ;  /* 0x00008e00ff027b82 */ /* 0x000e620000000a00 */
[----:B------:R-:W-:Y:S01]  /*0140*/  LEA.HI R8, R15, R0, RZ, 0xa ;  /* 0x000000000f087211 */ /* 0x000fe200078f50ff */
[----:B------:R-:W2:Y:S01]  /*0150*/  LDG.E.EL R14, desc[UR4][R16.64] ;  /* 0x00000004100e7981 */ /* 0x000ea2000c2e1900 */
[----:B------:R-:W-:Y:S01]  /*0160*/  IMAD.WIDE R10, R25, 0x4, R6 ;  /* 0x00000004190a7825 */ /* 0x000fe200078e0206 */
[----:B------:R-:W-:Y:S02]  /*0170*/  LEA.HI R26, R15, R9, RZ, 0xa ;  /* 0x000000090f1a7211 */ /* 0x000fe400078f50ff */
[----:B------:R-:W-:Y:S01]  /*0180*/  SHF.R.S32.HI R8, RZ, 0xa, R8 ;  /* 0x0000000aff087819 */ /* 0x000fe20000011408 */
[----:B----4-:R-:W-:Y:S01]  /*0190*/  IMAD.WIDE R20, R21, 0x4, R4 ;  /* 0x0000000415147825 */ /* 0x010fe200078e0204 */
[----:B------:R-:W3:Y:S02]  /*01a0*/  LDG.E.EL R15, desc[UR4][R10.64] ;  /* 0x000000040a0f7981 */ /* 0x000ee4000c2e1900 */
[----:B------:R-:W-:Y:S01]  /*01b0*/  LEA.HI R6, R8, R8, RZ, 0x6 ;  /* 0x0000000808067211 */ /* 0x000fe200078f30ff */
[----:B-----5:R-:W-:Y:S01]  /*01c0*/  IMAD.WIDE R18, R0, 0x4, R18 ;  /* 0x0000000400127825 */ /* 0x020fe200078e0212 */
[----:B------:R-:W-:Y:S01]  /*01d0*/  SHF.R.S32.HI R26, RZ, 0xa, R26 ;  /* 0x0000000aff1a7819 */ /* 0x000fe2000001141a */
[----:B------:R1:W4:Y:S01]  /*01e0*/  LDG.E.EL R16, desc[UR4][R20.64] ;  /* 0x0000000414107981 */ /* 0x000322000c2e1900 */
[----:B------:R-:W-:Y:S01]  /*01f0*/  LOP3.LUT R9, R6, 0xffffffc0, RZ, 0xc0, !PT ;  /* 0xffffffc006097812 */ /* 0x000fe200078ec0ff */
[----:B------:R-:W-:Y:S01]  /*0200*/  IMAD.WIDE R24, R25, 0x4, R4 ;  /* 0x0000000419187825 */ /* 0x000fe200078e0204 */
[----:B------:R-:W-:Y:S01]  /*0210*/  LEA.HI R22, R26, R26, RZ, 0x6 ;  /* 0x0000001a1a167211 */ /* 0x000fe200078f30ff */
[----:B------:R-:W4:Y:S01]  /*0220*/  LDG.E.128 R4, desc[UR4][R18.64] ;  /* 0x0000000412047981 */ /* 0x000f22000c1e1d00 */
[----:B------:R-:W-:-:S02]  /*0230*/  IADD3 R27, R8, -R9, RZ ;  /* 0x80000009081b7210 */ /* 0x000fc40007ffe0ff */
[----:B------:R-:W-:Y:S01]  /*0240*/  LOP3.LUT R29, R22, 0xffffffc0, RZ, 0xc0, !PT ;  /* 0xffffffc0161d7812 */ /* 0x000fe200078ec0ff */
[----:B------:R-:W5:Y:S02]  /*0250*/  LDG.E.EL R17, desc[UR4][R24.64] ;  /* 0x0000000418117981 */ /* 0x000f64000c2e1900 */
[C---:B0-----:R-:W-:Y:S02]  /*0260*/  IMAD.WIDE R22, R27.reuse, 0x4, R12 ;  /* 0x000000041b167825 */ /* 0x041fe400078e020c */
[----:B------:R0:W5:Y:S01]  /*0270*/  LDG.E.128 R8, desc[UR4][R18.64+0x800] ;  /* 0x0008000412087981 */ /* 0x000162000c1e1d00 */
[----:B------:R-:W-:Y:S01]  /*0280*/  IADD3 R29, R26, -R29, RZ ;  /* 0x8000001d1a1d7210 */ /* 0x000fe20007ffe0ff */
[----:B-1----:R-:W-:Y:S02]  /*0290*/  IMAD.WIDE R20, R27, 0x4, R2 ;  /* 0x000000041b147825 */ /* 0x002fe400078e0202 */
[----:B------:R-:W5:Y:S04]  /*02a0*/  LDG.E.EL R22, desc[UR4][R22.64] ;  /* 0x0000000416167981 */ /* 0x000f68000c2e1900 */
[----:B------:R-:W5:Y:S01]  /*02b0*/  LDG.E.EL R21, desc[UR4][R20.64] ;  /* 0x0000000414157981 */ /* 0x000f62000c2e1900 */
[----:B------:R-:W-:-:S04]  /*02c0*/  IMAD.WIDE R12, R29, 0x4, R12 ;  /* 0x000000041d0c7825 */ /* 0x000fc800078e020c */
[----:B------:R-:W-:Y:S02]  /*02d0*/  IMAD.WIDE R26, R29, 0x4, R2 ;  /* 0x000000041d1a7825 */ /* 0x000fe400078e0202 */
[----:B------:R1:W5:Y:S04]  /*02e0*/  LDG.E.EL R2, desc[UR4][R12.64] ;  /* 0x000000040c027981 */ /* 0x000368000c2e1900 */
[----:B------:R-:W5:Y:S01]  /*02f0*/  LDG.E.EL R3, desc[UR4][R26.64] ;  /* 0x000000041a037981 */ /* 0x000f62000c2e1900 */
[----:B0-----:R-:W-:Y:S01]  /*0300*/  HFMA2.MMA R19, -RZ, RZ, 0.6875, 0 ;  /* 0x39800000ff137435 */ /* 0x001fe200000001ff */
[----:B-1----:R-:W0:Y:S02]  /*0310*/  LDC.64 R12, c[0x0][0x210] ;  /* 0x00008400ff0c7b82 */ /* 0x002e240000000a00 */
[----:B0-----:R-:W-:-:S07]  /*0320*/  IMAD.WIDE R12, R0, 0x4, R12 ;  /* 0x00000004000c7825 */ /* 0x001fce00078e020c */
[----:B--2---:R-:W-:-:S06]  /*0330*/  FFMA R18, R14, R19, 9.9999997473787516356e-06 ;  /* 0x3727c5ac0e127423 */ /* 0x004fcc0000000013 */
[----:B------:R-:W0:Y:S01]  /*0340*/  MUFU.RSQ R18, R18 ;  /* 0x0000001200127308 */ /* 0x000e220000001400 */
[----:B---3--:R-:W-:-:S07]  /*0350*/  FFMA R14, R15, R19, 9.9999997473787516356e-06 ;  /* 0x3727c5ac0f0e7423 */ /* 0x008fce0000000013 */
[----:B------:R-:W1:Y:S01]  /*0360*/  MUFU.RSQ R14, R14 ;  /* 0x0000000e000e7308 */ /* 0x000e620000001400 */
[--C-:B----4-:R-:W-:Y:S01]  /*0370*/  FADD R19, R7, -R16.reuse ;  /* 0x8000001007137221 */ /* 0x110fe20000000000 */
[--C-:B------:R-:W-:Y:S01]  /*0380*/  FADD R7, R5, -R16.reuse ;  /* 0x8000001005077221 */ /* 0x100fe20000000000 */
[--C-:B------:R-:W-:Y:S01]  /*0390*/  FADD R5, R4, -R16.reuse ;  /* 0x8000001004057221 */ /* 0x100fe20000000000 */
[----:B------:R-:W-:Y:S01]  /*03a0*/  FADD R15, R6, -R16 ;  /* 0x80000010060f7221 */ /* 0x000fe20000000000 */
[C---:B0-----:R-:W-:Y:S01]  /*03b0*/  FMUL R19, R18.reuse, R19 ;  /* 0x0000001312137220 */ /* 0x041fe20000400000 */
[C---:B------:R-:W-:Y:S01]  /*03c0*/  FMUL R20, R18.reuse, R7 ;  /* 0x0000000712147220 */ /* 0x040fe20000400000 */
[----:B------:R-:W-:Y:S01]  /*03d0*/  FMUL R4, R18, R5 ;  /* 0x0000000512047220 */ /* 0x000fe20000400000 */
[--C-:B-----5:R-:W-:Y:S01]  /*03e0*/  FADD R5, R8, -R17.reuse ;  /* 0x8000001108057221 */ /* 0x120fe20000000000 */
[--C-:B------:R-:W-:Y:S01]  /*03f0*/  FADD R11, R11, -R17.reuse ;  /* 0x800000110b0b7221 */ /* 0x100fe20000000000 */
[--C-:B------:R-:W-:Y:S01]  /*0400*/  FADD R9, R9, -R17.reuse ;  /* 0x8000001109097221 */ /* 0x100fe20000000000 */
[----:B------:R-:W-:Y:S01]  /*0410*/  FADD R17, R10, -R17 ;  /* 0x800000110a117221 */ /* 0x000fe20000000000 */
[----:B------:R-:W-:Y:S01]  /*0420*/  FMUL R6, R18, R15 ;  /* 0x0000000f12067220 */ /* 0x000fe20000400000 */
[C---:B-1----:R-:W-:Y:S01]  /*0430*/  FMUL R10, R14.reuse, R11 ;  /* 0x0000000b0e0a7220 */ /* 0x042fe20000400000 */
[----:B------:R-:W-:Y:S01]  /*0440*/  FMUL R18, R14, R9 ;  /* 0x000000090e127220 */ /* 0x000fe20000400000 */
[--C-:B------:R-:W-:Y:S01]  /*0450*/  FFMA R7, R22, R19, R21.reuse ;  /* 0x0000001316077223 */ /* 0x100fe20000000015 */
[C---:B------:R-:W-:Y:S01]  /*0460*/  FMUL R16, R14.reuse, R17 ;  /* 0x000000110e107220 */ /* 0x040fe20000400000 */
[----:B------:R-:W-:Y:S01]  /*0470*/  FMUL R8, R14, R5 ;  /* 0x000000050e087220 */ /* 0x000fe20000400000 */
[C-C-:B------:R-:W-:Y:S01]  /*0480*/  FFMA R4, R22.reuse, R4, R21.reuse ;  /* 0x0000000416047223 */ /* 0x140fe20000000015 */
[C-C-:B------:R-:W-:Y:S01]  /*0490*/  FFMA R5, R22.reuse, R20, R21.reuse ;  /* 0x0000001416057223 */ /* 0x140fe20000000015 */
[----:B------:R-:W-:Y:S01]  /*04a0*/  FSETP.GT.AND P6, PT, R7, RZ, PT ;  /* 0x000000ff0700720b */ /* 0x000fe20003fc4000 */
[----:B------:R-:W-:-:S02]  /*04b0*/  FFMA R6, R22, R6, R21 ;  /* 0x0000000616067223 */ /* 0x000fc40000000015 */
[----:B------:R-:W-:Y:S02]  /*04c0*/  FSETP.GT.AND P2, PT, R4, RZ, PT ;  /* 0x000000ff0400720b */ /* 0x000fe40003f44000 */
[----:B------:R-:W-:Y:S01]  /*04d0*/  FSETP.GT.AND P1, PT, R5, RZ, PT ;  /* 0x000000ff0500720b */ /* 0x000fe20003f24000 */
[C-C-:B------:R-:W-:Y:S01]  /*04e0*/  FFMA R11, R2.reuse, R10, R3.reuse ;  /* 0x0000000a020b7223 */ /* 0x140fe20000000003 */
[C-C-:B------:R-:W-:Y:S01]  /*04f0*/  FFMA R8, R2.reuse, R8, R3.reuse ;  /* 0x0000000802087223 */ /* 0x140fe20000000003 */
[C-C-:B------:R-:W-:Y:S01]  /*0500*/  FFMA R9, R2.reuse, R18, R3.reuse ;  /* 0x0000001202097223 */ /* 0x140fe20000000003 */
[----:B------:R-:W-:Y:S01]  /*0510*/  FFMA R10, R2, R16, R3 ;  /* 0x00000010020a7223 */ /* 0x000fe20000000003 */
[----:B------:R-:W-:Y:S02]  /*0520*/  FSETP.GT.AND P0, PT, R6, RZ, PT ;  /* 0x000000ff0600720b */ /* 0x000fe40003f04000 */
[----:B------:R-:W-:Y:S01]  /*0530*/  FSETP.GT.AND P3, PT, R11, RZ, PT ;  /* 0x000000ff0b00720b */ /* 0x000fe20003f64000 */
[----:B------:R-:W-:Y:S01]  /*0540*/  @!P6 FMUL R7, R7, 0.20000000298023223877 ;  /* 0x3e4ccccd0707e820 */ /* 0x000fe20000400000 */
[----:B------:R-:W-:-:S02]  /*0550*/  FSETP.GT.AND P4, PT, R10, RZ, PT ;  /* 0x000000ff0a00720b */ /* 0x000fc40003f84000 */
[----:B------:R-:W-:Y:S01]  /*0560*/  FSETP.GT.AND P5, PT, R9, RZ, PT ;  /* 0x000000ff0900720b */ /* 0x000fe20003fa4000 */
[----:B------:R-:W-:Y:S01]  /*0570*/  @!P2 FMUL R4, R4, 0.20000000298023223877 ;  /* 0x3e4ccccd0404a820 */ /* 0x000fe20000400000 */
[----:B------:R-:W-:Y:S01]  /*0580*/  FSETP.GT.AND P6, PT, R8, RZ, PT ;  /* 0x000000ff0800720b */ /* 0x000fe20003fc4000 */
[----:B------:R-:W-:-:S04]  /*0590*/  @!P1 FMUL R5, R5, 0.20000000298023223877 ;  /* 0x3e4ccccd05059820 */ /* 0x000fc80000400000 */
[----:B------:R-:W-:Y:S02]  /*05a0*/  @!P0 FMUL R6, R6, 0.20000000298023223877 ;  /* 0x3e4ccccd06068820 */ /* 0x000fe40000400000 */
[----:B------:R-:W-:Y:S02]  /*05b0*/  @!P3 FMUL R11, R11, 0.20000000298023223877 ;  /* 0x3e4ccccd0b0bb820 */ /* 0x000fe40000400000 */
[----:B------:R-:W-:Y:S01]  /*05c0*/  @!P4 FMUL R10, R10, 0.20000000298023223877 ;  /* 0x3e4ccccd0a0ac820 */ /* 0x000fe20000400000 */
[----:B------:R-:W-:Y:S01]  /*05d0*/  STG.E.128 desc[UR4][R12.64], R4 ;  /* 0x000000040c007986 */ /* 0x000fe2000c101d04 */
[----:B------:R-:W-:Y:S02]  /*05e0*/  @!P5 FMUL R9, R9, 0.20000000298023223877 ;  /* 0x3e4ccccd0909d820 */ /* 0x000fe40000400000 */
[----:B------:R-:W-:-:S05]  /*05f0*/  @!P6 FMUL R8, R8, 0.20000000298023223877 ;  /* 0x3e4ccccd0808e820 */ /* 0x000fca0000400000 */
[----:B------:R-:W-:Y:S01]  /*0600*/  STG.E.128 desc[UR4][R12.64+0x800], R8 ;  /* 0x000800080c007986 */ /* 0x000fe2000c101d04 */
[----:B------:R-:W-:Y:S05]  /*0610*/  EXIT ;  /* 0x000000000000794d */ /* 0x000fea0003800000 */
.L_x_0:
[----:B------:R-:W-:-:S00]  /*0620*/  BRA `(.L_x_0) ;  /* 0xfffffffc00fc7947 */ /* 0x000fc0000383ffff */
[----:B------:R-:W-:-:S00]  /*0630*/  NOP ;  /* 0x0000000000007918 */ /* 0x000fc00000000000 */
        /* <DEDUP_REMOVED lines=12> */
.L_x_1:


//--------------------- .nv.global.init           --------------------------
	.section	.nv.global.init,"aw",@progbits
.nv.global.init:
	.type		_$_str,@object
	.size		_$_str,(.L_0 - _$_str)
_$_str:
        /*0000*/ 	.byte	0x5f, 0x5f, 0x43, 0x55, 0x44, 0x41, 0x5f, 0x46, 0x54, 0x5a, 0x00
.L_0:


//--------------------- .nv.constant0.triton_poi_fused_leaky_relu_native_group_norm_1 --------------------------
	.section	.nv.constant0.triton_poi_fused_leaky_relu_native_group_norm_1,"a",@progbits
	.sectionflags	@""
	.align	4
.nv.constant0.triton_poi_fused_leaky_relu_native_group_norm_1:
	.zero		580
